//
// Generated by NVIDIA NVVM Compiler
//
// Compiler Build ID: CL-36424714
// Cuda compilation tools, release 13.0, V13.0.88
// Based on NVVM 20.0.0
//

.version 9.0
.target sm_100
.address_size 64

	// .globl	_Z17quantised_softmaxPaPfiiS0_
.extern .shared .align 16 .b8 smem[];

.visible .entry _Z17quantised_softmaxPaPfiiS0_(
	.param .u64 .ptr .align 1 _Z17quantised_softmaxPaPfiiS0__param_0,
	.param .u64 .ptr .align 1 _Z17quantised_softmaxPaPfiiS0__param_1,
	.param .u32 _Z17quantised_softmaxPaPfiiS0__param_2,
	.param .u32 _Z17quantised_softmaxPaPfiiS0__param_3,
	.param .u64 .ptr .align 1 _Z17quantised_softmaxPaPfiiS0__param_4
)
{
	.reg .pred 	%p<17>;
	.reg .b16 	%rs<17>;
	.reg .b32 	%r<48>;
	.reg .b32 	%f<132>;
	.reg .b64 	%rd<15>;

	ld.param.u64 	%rd4, [_Z17quantised_softmaxPaPfiiS0__param_0];
	ld.param.u64 	%rd3, [_Z17quantised_softmaxPaPfiiS0__param_1];
	ld.param.u32 	%r17, [_Z17quantised_softmaxPaPfiiS0__param_3];
	ld.param.u64 	%rd5, [_Z17quantised_softmaxPaPfiiS0__param_4];
	cvta.to.global.u64 	%rd1, %rd4;
	cvta.to.global.u64 	%rd6, %rd5;
	mov.u32 	%r1, %ctaid.x;
	mov.u32 	%r47, %tid.x;
	mul.wide.u32 	%rd7, %r1, 4;
	add.s64 	%rd8, %rd6, %rd7;
	ld.global.f32 	%f1, [%rd8];
	mov.u32 	%r3, %ntid.x;
	setp.ge.s32 	%p1, %r47, %r17;
	mov.f32 	%f127, 0fFF800000;
	mov.f32 	%f126, 0f00000000;
	@%p1 bra 	$L__BB0_7;
	mul.lo.s32 	%r4, %r17, %r1;
	mov.f32 	%f126, 0f00000000;
	mov.f32 	%f127, 0fFF800000;
	mov.u32 	%r44, %r47;
$L__BB0_2:
	add.s32 	%r18, %r44, %r4;
	cvt.s64.s32 	%rd9, %r18;
	add.s64 	%rd10, %rd1, %rd9;
	ld.global.s8 	%rs1, [%rd10];
	and.b16  	%rs2, %rs1, 240;
	and.b16  	%rs3, %rs1, 15;
	shr.u16 	%rs4, %rs2, 4;
	setp.gt.u16 	%p2, %rs3, 7;
	or.b16  	%rs5, %rs3, -16;
	selp.b16 	%rs6, %rs5, %rs3, %p2;
	setp.lt.s16 	%p3, %rs1, 0;
	or.b16  	%rs7, %rs4, -16;
	selp.b16 	%rs8, %rs7, %rs4, %p3;
	cvt.rn.f32.s16 	%f22, %rs6;
	mul.f32 	%f4, %f1, %f22;
	cvt.rn.f32.s16 	%f23, %rs8;
	mul.f32 	%f5, %f1, %f23;
	setp.leu.f32 	%p4, %f4, %f127;
	@%p4 bra 	$L__BB0_4;
	sub.f32 	%f24, %f127, %f4;
	fma.rn.f32 	%f25, %f24, 0f3BBB989D, 0f3F000000;
	cvt.sat.f32.f32 	%f26, %f25;
	mov.f32 	%f27, 0f4B400001;
	mov.f32 	%f28, 0f437C0000;
	fma.rm.f32 	%f29, %f26, %f28, %f27;
	add.f32 	%f30, %f29, 0fCB40007F;
	neg.f32 	%f31, %f30;
	fma.rn.f32 	%f32, %f24, 0f3FB8AA3B, %f31;
	fma.rn.f32 	%f33, %f24, 0f32A57060, %f32;
	mov.b32 	%r19, %f29;
	shl.b32 	%r20, %r19, 23;
	mov.b32 	%f34, %r20;
	ex2.approx.ftz.f32 	%f35, %f33;
	mul.f32 	%f36, %f35, %f34;
	mul.f32 	%f126, %f126, %f36;
	mov.f32 	%f127, %f4;
$L__BB0_4:
	sub.f32 	%f37, %f4, %f127;
	fma.rn.f32 	%f38, %f37, 0f3BBB989D, 0f3F000000;
	cvt.sat.f32.f32 	%f39, %f38;
	mov.f32 	%f40, 0f4B400001;
	mov.f32 	%f41, 0f437C0000;
	fma.rm.f32 	%f42, %f39, %f41, %f40;
	add.f32 	%f43, %f42, 0fCB40007F;
	neg.f32 	%f44, %f43;
	fma.rn.f32 	%f45, %f37, 0f3FB8AA3B, %f44;
	fma.rn.f32 	%f46, %f37, 0f32A57060, %f45;
	mov.b32 	%r21, %f42;
	shl.b32 	%r22, %r21, 23;
	mov.b32 	%f47, %r22;
	ex2.approx.ftz.f32 	%f48, %f46;
	fma.rn.f32 	%f128, %f48, %f47, %f126;
	setp.leu.f32 	%p5, %f5, %f127;
	@%p5 bra 	$L__BB0_6;
	sub.f32 	%f49, %f127, %f5;
	fma.rn.f32 	%f50, %f49, 0f3BBB989D, 0f3F000000;
	cvt.sat.f32.f32 	%f51, %f50;
	mov.f32 	%f52, 0f4B400001;
	mov.f32 	%f53, 0f437C0000;
	fma.rm.f32 	%f54, %f51, %f53, %f52;
	add.f32 	%f55, %f54, 0fCB40007F;
	neg.f32 	%f56, %f55;
	fma.rn.f32 	%f57, %f49, 0f3FB8AA3B, %f56;
	fma.rn.f32 	%f58, %f49, 0f32A57060, %f57;
	mov.b32 	%r23, %f54;
	shl.b32 	%r24, %r23, 23;
	mov.b32 	%f59, %r24;
	ex2.approx.ftz.f32 	%f60, %f58;
	mul.f32 	%f61, %f60, %f59;
	mul.f32 	%f128, %f128, %f61;
	mov.f32 	%f127, %f5;
$L__BB0_6:
	sub.f32 	%f62, %f5, %f127;
	fma.rn.f32 	%f63, %f62, 0f3BBB989D, 0f3F000000;
	cvt.sat.f32.f32 	%f64, %f63;
	mov.f32 	%f65, 0f4B400001;
	mov.f32 	%f66, 0f437C0000;
	fma.rm.f32 	%f67, %f64, %f66, %f65;
	add.f32 	%f68, %f67, 0fCB40007F;
	neg.f32 	%f69, %f68;
	fma.rn.f32 	%f70, %f62, 0f3FB8AA3B, %f69;
	fma.rn.f32 	%f71, %f62, 0f32A57060, %f70;
	mov.b32 	%r25, %f67;
	shl.b32 	%r26, %r25, 23;
	mov.b32 	%f72, %r26;
	ex2.approx.ftz.f32 	%f73, %f71;
	fma.rn.f32 	%f126, %f73, %f72, %f128;
	add.s32 	%r44, %r44, %r3;
	setp.lt.s32 	%p6, %r44, %r17;
	@%p6 bra 	$L__BB0_2;
$L__BB0_7:
	shl.b32 	%r27, %r47, 2;
	mov.u32 	%r28, smem;
	add.s32 	%r7, %r28, %r27;
	st.shared.f32 	[%r7], %f127;
	bar.sync 	0;
	setp.lt.u32 	%p7, %r3, 2;
	@%p7 bra 	$L__BB0_12;
	mov.u32 	%r45, %r3;
$L__BB0_9:
	shr.u32 	%r9, %r45, 1;
	setp.ge.u32 	%p8, %r47, %r9;
	@%p8 bra 	$L__BB0_11;
	shl.b32 	%r29, %r9, 2;
	add.s32 	%r30, %r7, %r29;
	ld.shared.f32 	%f74, [%r30];
	ld.shared.f32 	%f75, [%r7];
	max.f32 	%f76, %f74, %f75;
	st.shared.f32 	[%r7], %f76;
$L__BB0_11:
	bar.sync 	0;
	setp.gt.u32 	%p9, %r45, 3;
	mov.u32 	%r45, %r9;
	@%p9 bra 	$L__BB0_9;
$L__BB0_12:
	shl.b32 	%r31, %r3, 2;
	add.s32 	%r10, %r28, %r31;
	setp.lt.u32 	%p10, %r3, 2;
	ld.shared.f32 	%f16, [smem];
	sub.f32 	%f77, %f127, %f16;
	fma.rn.f32 	%f78, %f77, 0f3BBB989D, 0f3F000000;
	cvt.sat.f32.f32 	%f79, %f78;
	mov.f32 	%f80, 0f4B400001;
	mov.f32 	%f81, 0f437C0000;
	fma.rm.f32 	%f82, %f79, %f81, %f80;
	add.f32 	%f83, %f82, 0fCB40007F;
	neg.f32 	%f84, %f83;
	fma.rn.f32 	%f85, %f77, 0f3FB8AA3B, %f84;
	fma.rn.f32 	%f86, %f77, 0f32A57060, %f85;
	mov.b32 	%r33, %f82;
	shl.b32 	%r34, %r33, 23;
	mov.b32 	%f87, %r34;
	ex2.approx.ftz.f32 	%f88, %f86;
	mul.f32 	%f89, %f88, %f87;
	mul.f32 	%f90, %f126, %f89;
	add.s32 	%r11, %r10, %r27;
	st.shared.f32 	[%r11], %f90;
	bar.sync 	0;
	@%p10 bra 	$L__BB0_17;
	mov.u32 	%r46, %r3;
$L__BB0_14:
	shr.u32 	%r13, %r46, 1;
	setp.ge.u32 	%p11, %r47, %r13;
	@%p11 bra 	$L__BB0_16;
	shl.b32 	%r36, %r13, 2;
	add.s32 	%r37, %r11, %r36;
	ld.shared.f32 	%f91, [%r37];
	ld.shared.f32 	%f92, [%r11];
	add.f32 	%f93, %f91, %f92;
	st.shared.f32 	[%r11], %f93;
$L__BB0_16:
	bar.sync 	0;
	setp.gt.u32 	%p12, %r46, 3;
	mov.u32 	%r46, %r13;
	@%p12 bra 	$L__BB0_14;
$L__BB0_17:
	setp.ge.s32 	%p13, %r47, %r17;
	@%p13 bra 	$L__BB0_20;
	ld.shared.f32 	%f17, [%r10];
	mul.lo.s32 	%r14, %r17, %r1;
	cvta.to.global.u64 	%rd2, %rd3;
$L__BB0_19:
	add.s32 	%r38, %r47, %r14;
	cvt.s64.s32 	%rd11, %r38;
	add.s64 	%rd12, %rd1, %rd11;
	ld.global.s8 	%rs9, [%rd12];
	and.b16  	%rs10, %rs9, 240;
	and.b16  	%rs11, %rs9, 15;
	shr.u16 	%rs12, %rs10, 4;
	setp.gt.u16 	%p14, %rs11, 7;
	or.b16  	%rs13, %rs11, -16;
	selp.b16 	%rs14, %rs13, %rs11, %p14;
	setp.lt.s16 	%p15, %rs9, 0;
	or.b16  	%rs15, %rs12, -16;
	selp.b16 	%rs16, %rs15, %rs12, %p15;
	cvt.rn.f32.s16 	%f94, %rs14;
	mul.f32 	%f95, %f1, %f94;
	cvt.rn.f32.s16 	%f96, %rs16;
	mul.f32 	%f97, %f1, %f96;
	sub.f32 	%f98, %f95, %f16;
	fma.rn.f32 	%f99, %f98, 0f3BBB989D, 0f3F000000;
	cvt.sat.f32.f32 	%f100, %f99;
	mov.f32 	%f101, 0f4B400001;
	mov.f32 	%f102, 0f437C0000;
	fma.rm.f32 	%f103, %f100, %f102, %f101;
	add.f32 	%f104, %f103, 0fCB40007F;
	neg.f32 	%f105, %f104;
	fma.rn.f32 	%f106, %f98, 0f3FB8AA3B, %f105;
	fma.rn.f32 	%f107, %f98, 0f32A57060, %f106;
	mov.b32 	%r39, %f103;
	shl.b32 	%r40, %r39, 23;
	mov.b32 	%f108, %r40;
	ex2.approx.ftz.f32 	%f109, %f107;
	mul.f32 	%f110, %f109, %f108;
	div.rn.f32 	%f111, %f110, %f17;
	add.s32 	%r41, %r38, %r47;
	mul.wide.s32 	%rd13, %r41, 4;
	add.s64 	%rd14, %rd2, %rd13;
	st.global.f32 	[%rd14], %f111;
	sub.f32 	%f112, %f97, %f16;
	fma.rn.f32 	%f113, %f112, 0f3BBB989D, 0f3F000000;
	cvt.sat.f32.f32 	%f114, %f113;
	fma.rm.f32 	%f115, %f114, %f102, %f101;
	add.f32 	%f116, %f115, 0fCB40007F;
	neg.f32 	%f117, %f116;
	fma.rn.f32 	%f118, %f112, 0f3FB8AA3B, %f117;
	fma.rn.f32 	%f119, %f112, 0f32A57060, %f118;
	mov.b32 	%r42, %f115;
	shl.b32 	%r43, %r42, 23;
	mov.b32 	%f120, %r43;
	ex2.approx.ftz.f32 	%f121, %f119;
	mul.f32 	%f122, %f121, %f120;
	div.rn.f32 	%f123, %f122, %f17;
	st.global.f32 	[%rd14+4], %f123;
	add.s32 	%r47, %r47, %r3;
	setp.lt.s32 	%p16, %r47, %r17;
	@%p16 bra 	$L__BB0_19;
$L__BB0_20:
	ret;

}


// ===== COMPILED SASS (sm_100) =====

	.target	sm_100

	.elftype	@"ET_EXEC"


//--------------------- .note.nv.tkinfo           --------------------------
	.section	.note.nv.tkinfo,"",@"SHT_NOTE"
	.sectionflags	@"SHF_NOTE_NV_TKINFO"
	.tkinfo
        /*0018*/ 	.word	0x00000002
        /*0030*/ 	.string	""
        /*0030*/ 	.string	"ptxas"
        /*0030*/ 	.string	"Cuda compilation tools, release 13.0, V13.0.88"
        /*0030*/ 	.string	"Build cuda_13.0.r13.0/compiler.36424714_0"
        /*0030*/ 	.string	"-arch sm_100 -m 64 "



//--------------------- .note.nv.cuinfo           --------------------------
	.section	.note.nv.cuinfo,"",@"SHT_NOTE"
	.sectionflags	@"SHF_NOTE_NV_CUINFO"
        /*0018*/ 	.short	0x0002
        /*001a*/ 	.short	0x0064
        /*001c*/ 	.short	0x0082
	.zero		2


//--------------------- .nv.info                  --------------------------
	.section	.nv.info,"",@"SHT_CUDA_INFO"
	.align	4


	//----- nvinfo : EIATTR_REGCOUNT
	.align		4
        /*0000*/ 	.byte	0x04, 0x2f
        /*0002*/ 	.short	(.L_1 - .L_0)
	.align		4
.L_0:
        /*0004*/ 	.word	index@(_Z17quantised_softmaxPaPfiiS0_)
        /*0008*/ 	.word	0x00000017


	//----- nvinfo : EIATTR_FRAME_SIZE
	.align		4
.L_1:
        /*000c*/ 	.byte	0x04, 0x11
        /*000e*/ 	.short	(.L_3 - .L_2)
	.align		4
.L_2:
        /*0010*/ 	.word	index@($__internal_0_$__cuda_sm3x_div_rn_noftz_f32_slowpath)
        /*0014*/ 	.word	0x00000000


	//----- nvinfo : EIATTR_FRAME_SIZE
	.align		4
.L_3:
        /*0018*/ 	.byte	0x04, 0x11
        /*001a*/ 	.short	(.L_5 - .L_4)
	.align		4
.L_4:
        /*001c*/ 	.word	index@(_Z17quantised_softmaxPaPfiiS0_)
        /*0020*/ 	.word	0x00000000


	//----- nvinfo : EIATTR_MIN_STACK_SIZE
	.align		4
.L_5:
        /*0024*/ 	.byte	0x04, 0x12
        /*0026*/ 	.short	(.L_7 - .L_6)
	.align		4
.L_6:
        /*0028*/ 	.word	index@(_Z17quantised_softmaxPaPfiiS0_)
        /*002c*/ 	.word	0x00000000
.L_7:


//--------------------- .nv.compat                --------------------------
	.section	.nv.compat,"",@"SHT_CUDA_COMPAT_INFO"
	.align	4
        /*0000*/ 	.byte	0x02, 0x09, 0x00, 0x00, 0x02, 0x02, 0x01, 0x00, 0x02, 0x05, 0x05, 0x00, 0x03, 0x07, 0x01, 0x01
        /*0010*/ 	.byte	0x02, 0x03, 0x00, 0x00, 0x02, 0x06, 0x01, 0x00, 0x04, 0x0b, 0x08, 0x00, 0x01, 0x00, 0x00, 0x00
        /*0020*/ 	.byte	0x00, 0x00, 0x00, 0x00


//--------------------- .nv.info._Z17quantised_softmaxPaPfiiS0_ --------------------------
	.section	.nv.info._Z17quantised_softmaxPaPfiiS0_,"",@"SHT_CUDA_INFO"
	.sectionflags	@""
	.align	4


	//----- nvinfo : EIATTR_CUDA_API_VERSION
	.align		4
        /*0000*/ 	.byte	0x04, 0x37
        /*0002*/ 	.short	(.L_9 - .L_8)
.L_8:
        /*0004*/ 	.word	0x00000082


	//----- nvinfo : EIATTR_KPARAM_INFO
	.align		4
.L_9:
        /*0008*/ 	.byte	0x04, 0x17
        /*000a*/ 	.short	(.L_11 - .L_10)
.L_10:
        /*000c*/ 	.word	0x00000000
        /*0010*/ 	.short	0x0004
        /*0012*/ 	.short	0x0018
        /*0014*/ 	.byte	0x00, 0xf5, 0x21, 0x00


	//----- nvinfo : EIATTR_KPARAM_INFO
	.align		4
.L_11:
        /*0018*/ 	.byte	0x04, 0x17
        /*001a*/ 	.short	(.L_13 - .L_12)
.L_12:
        /*001c*/ 	.word	0x00000000
        /*0020*/ 	.short	0x0003
        /*0022*/ 	.short	0x0014
        /*0024*/ 	.byte	0x00, 0xf0, 0x11, 0x00


	//----- nvinfo : EIATTR_KPARAM_INFO
	.align		4
.L_13:
        /*0028*/ 	.byte	0x04, 0x17
        /*002a*/ 	.short	(.L_15 - .L_14)
.L_14:
        /*002c*/ 	.word	0x00000000
        /*0030*/ 	.short	0x0002
        /*0032*/ 	.short	0x0010
        /*0034*/ 	.byte	0x00, 0xf0, 0x11, 0x00


	//----- nvinfo : EIATTR_KPARAM_INFO
	.align		4
.L_15:
        /*0038*/ 	.byte	0x04, 0x17
        /*003a*/ 	.short	(.L_17 - .L_16)
.L_16:
        /*003c*/ 	.word	0x00000000
        /*0040*/ 	.short	0x0001
        /*0042*/ 	.short	0x0008
        /*0044*/ 	.byte	0x00, 0xf5, 0x21, 0x00


	//----- nvinfo : EIATTR_KPARAM_INFO
	.align		4
.L_17:
        /*0048*/ 	.byte	0x04, 0x17
        /*004a*/ 	.short	(.L_19 - .L_18)
.L_18:
        /*004c*/ 	.word	0x00000000
        /*0050*/ 	.short	0x0000
        /*0052*/ 	.short	0x0000
        /*0054*/ 	.byte	0x00, 0xf5, 0x21, 0x00


	//----- nvinfo : EIATTR_SPARSE_MMA_MASK
	.align		4
.L_19:
        /*0058*/ 	.byte	0x03, 0x50
        /*005a*/ 	.short	0x0000


	//----- nvinfo : EIATTR_MAXREG_COUNT
	.align		4
        /*005c*/ 	.byte	0x03, 0x1b
        /*005e*/ 	.short	0x00ff


	//----- nvinfo : EIATTR_NUM_BARRIERS
	.align		4
        /*0060*/ 	.byte	0x02, 0x4c
        /*0062*/ 	.byte	0x01
	.zero		1


	//----- nvinfo : EIATTR_MERCURY_ISA_VERSION
	.align		4
        /*0064*/ 	.byte	0x03, 0x5f
        /*0066*/ 	.short	0x0101


	//----- nvinfo : EIATTR_VRC_CTA_INIT_COUNT
	.align		4
        /*0068*/ 	.byte	0x02, 0x4a
	.zero		1
	.zero		1


	//----- nvinfo : EIATTR_EXIT_INSTR_OFFSETS
	.align		4
        /*006c*/ 	.byte	0x04, 0x1c
        /*006e*/ 	.short	(.L_21 - .L_20)


	//   ....[0]....
.L_20:
        /*0070*/ 	.word	0x00000920


	//   ....[1]....
        /*0074*/ 	.word	0x00000dd0


	//----- nvinfo : EIATTR_CRS_STACK_SIZE
	.align		4
.L_21:
        /*0078*/ 	.byte	0x04, 0x1e
        /*007a*/ 	.short	(.L_23 - .L_22)
.L_22:
        /*007c*/ 	.word	0x00000000


	//----- nvinfo : EIATTR_CBANK_PARAM_SIZE
	.align		4
.L_23:
        /*0080*/ 	.byte	0x03, 0x19
        /*0082*/ 	.short	0x0020


	//----- nvinfo : EIATTR_PARAM_CBANK
	.align		4
        /*0084*/ 	.byte	0x04, 0x0a
        /*0086*/ 	.short	(.L_25 - .L_24)
	.align		4
.L_24:
        /*0088*/ 	.word	index@(.nv.constant0._Z17quantised_softmaxPaPfiiS0_)
        /*008c*/ 	.short	0x0380
        /*008e*/ 	.short	0x0020


	//----- nvinfo : EIATTR_SW_WAR
	.align		4
.L_25:
        /*0090*/ 	.byte	0x04, 0x36
        /*0092*/ 	.short	(.L_27 - .L_26)
.L_26:
        /*0094*/ 	.word	0x00000008
.L_27:


//--------------------- .nv.callgraph             --------------------------
	.section	.nv.callgraph,"",@"SHT_CUDA_CALLGRAPH"
	.align	4
	.sectionentsize	8
	.align		4
        /*0000*/ 	.word	0x00000000
	.align		4
        /*0004*/ 	.word	0xffffffff
	.align		4
        /*0008*/ 	.word	0x00000000
	.align		4
        /*000c*/ 	.word	0xfffffffe
	.align		4
        /*0010*/ 	.word	0x00000000
	.align		4
        /*0014*/ 	.word	0xfffffffd
	.align		4
        /*0018*/ 	.word	0x00000000
	.align		4
        /*001c*/ 	.word	0xfffffffc


//--------------------- .text._Z17quantised_softmaxPaPfiiS0_ --------------------------
	.section	.text._Z17quantised_softmaxPaPfiiS0_,"ax",@progbits
	.align	128
        .global         _Z17quantised_softmaxPaPfiiS0_
        .type           _Z17quantised_softmaxPaPfiiS0_,@function
        .size           _Z17quantised_softmaxPaPfiiS0_,(.L_x_28 - _Z17quantised_softmaxPaPfiiS0_)
        .other          _Z17quantised_softmaxPaPfiiS0_,@"STO_CUDA_ENTRY STV_DEFAULT"
_Z17quantised_softmaxPaPfiiS0_:
.text._Z17quantised_softmaxPaPfiiS0_:
[----:B------:R-:W-:Y:S01]  /*0000*/  LDC R1, c[0x0][0x37c] ;  /* 0x0000df00ff017b82 */ /* 0x000fe20000000800 */
[----:B------:R-:W0:Y:S07]  /*0010*/  S2R R2, SR_CTAID.X ;  /* 0x0000000000027919 */ /* 0x000e2e0000002500 */
[----:B------:R-:W0:Y:S01]  /*0020*/  LDC.64 R4, c[0x0][0x398] ;  /* 0x0000e600ff047b82 */ /* 0x000e220000000a00 */
[----:B------:R-:W1:Y:S01]  /*0030*/  LDCU.64 UR8, c[0x0][0x358] ;  /* 0x00006b00ff0877ac */ /* 0x000e620008000a00 */
[----:B------:R-:W2:Y:S01]  /*0040*/  S2R R9, SR_TID.X ;  /* 0x0000000000097919 */ /* 0x000ea20000002100 */
[----:B------:R-:W2:Y:S01]  /*0050*/  LDCU UR4, c[0x0][0x394] ;  /* 0x00007280ff0477ac */ /* 0x000ea20008000800 */
[----:B------:R-:W3:Y:S01]  /*0060*/  LDCU UR7, c[0x0][0x360] ;  /* 0x00006c00ff0777ac */ /* 0x000ee20008000800 */
[----:B------:R-:W4:Y:S01]  /*0070*/  LDCU.64 UR10, c[0x0][0x380] ;  /* 0x00007000ff0a77ac */ /* 0x000f220008000a00 */
[----:B0-----:R-:W-:-:S05]  /*0080*/  IMAD.WIDE.U32 R4, R2, 0x4, R4 ;  /* 0x0000000402047825 */ /* 0x001fca00078e0004 */
[----:B-1----:R0:W5:Y:S01]  /*0090*/  LDG.E R8, desc[UR8][R4.64] ;  /* 0x0000000804087981 */ /* 0x002162000c1e1900 */
[----:B--2---:R-:W-:Y:S01]  /*00a0*/  ISETP.GE.AND P0, PT, R9, UR4, PT ;  /* 0x0000000409007c0c */ /* 0x004fe2000bf06270 */
[----:B------:R-:W-:Y:S01]  /*00b0*/  BSSY.RECONVERGENT B0, `(.L_x_0) ;  /* 0x000004e000007945 */ /* 0x000fe20003800200 */
[----:B------:R-:W-:Y:S01]  /*00c0*/  MOV R7, 0xff800000 ;  /* 0xff80000000077802 */ /* 0x000fe20000000f00 */
[----:B------:R-:W-:-:S10]  /*00d0*/  IMAD.MOV.U32 R0, RZ, RZ, RZ ;  /* 0x000000ffff007224 */ /* 0x000fd400078e00ff */
[----:B0--34-:R-:W-:Y:S05]  /*00e0*/  @P0 BRA `(.L_x_1) ;  /* 0x0000000400280947 */ /* 0x019fea0003800000 */
[----:B------:R-:W0:Y:S01]  /*00f0*/  LDC R3, c[0x0][0x394] ;  /* 0x0000e500ff037b82 */ /* 0x000e220000000800 */
[----:B------:R-:W-:Y:S02]  /*0100*/  HFMA2 R0, -RZ, RZ, 0, 0 ;  /* 0x00000000ff007431 */ /* 0x000fe400000001ff */
[----:B------:R-:W-:Y:S01]  /*0110*/  IMAD.MOV.U32 R7, RZ, RZ, -0x800000 ;  /* 0xff800000ff077424 */ /* 0x000fe200078e00ff */
[----:B------:R-:W-:-:S07]  /*0120*/  MOV R4, R9 ;  /* 0x0000000900047202 */ /* 0x000fce0000000f00 */
.L_x_6:
[----:B0-----:R-:W-:-:S05]  /*0130*/  IMAD R5, R2, R3, R4 ;  /* 0x0000000302057224 */ /* 0x001fca00078e0204 */
[----:B------:R-:W-:-:S04]  /*0140*/  IADD3 R10, P0, PT, R5, UR10, RZ ;  /* 0x0000000a050a7c10 */ /* 0x000fc8000ff1e0ff */
[----:B------:R-:W-:-:S05]  /*0150*/  LEA.HI.X.SX32 R11, R5, UR11, 0x1, P0 ;  /* 0x0000000b050b7c11 */ /* 0x000fca00080f0eff */
[----:B------:R-:W2:Y:S01]  /*0160*/  LDG.E.S8 R10, desc[UR8][R10.64] ;  /* 0x000000080a0a7981 */ /* 0x000ea2000c1e1300 */
[----:B------:R-:W-:Y:S01]  /*0170*/  BSSY.RECONVERGENT B1, `(.L_x_2) ;  /* 0x0000017000017945 */ /* 0x000fe20003800200 */
[----:B--2---:R-:W-:-:S04]  /*0180*/  LOP3.LUT R6, R10, 0xf, RZ, 0xc0, !PT ;  /* 0x0000000f0a067812 */ /* 0x004fc800078ec0ff */
[----:B------:R-:W-:-:S13]  /*0190*/  ISETP.GT.U32.AND P0, PT, R6, 0x7, PT ;  /* 0x000000070600780c */ /* 0x000fda0003f04070 */
[----:B------:R-:W-:Y:S02]  /*01a0*/  @P0 LOP3.LUT R6, R6, 0xfff0, RZ, 0xfc, !PT ;  /* 0x0000fff006060812 */ /* 0x000fe400078efcff */
[----:B------:R-:W-:Y:S02]  /*01b0*/  ISETP.GE.AND P0, PT, R10, RZ, PT ;  /* 0x000000ff0a00720c */ /* 0x000fe40003f06270 */
[----:B------:R-:W0:Y:S02]  /*01c0*/  I2F.S16 R5, R6 ;  /* 0x0000000600057306 */ /* 0x000e240000101400 */
[----:B0----5:R-:W-:Y:S01]  /*01d0*/  FMUL R14, R8, R5 ;  /* 0x00000005080e7220 */ /* 0x021fe20000400000 */
[----:B------:R-:W-:-:S04]  /*01e0*/  IMAD.MOV.U32 R5, RZ, RZ, 0x3bbb989d ;  /* 0x3bbb989dff057424 */ /* 0x000fc800078e00ff */
[----:B------:R-:W-:-:S13]  /*01f0*/  FSETP.GT.AND P1, PT, R14, R7, PT ;  /* 0x000000070e00720b */ /* 0x000fda0003f24000 */
[----:B------:R-:W-:Y:S05]  /*0200*/  @!P1 BRA `(.L_x_3) ;  /* 0x0000000000349947 */ /* 0x000fea0003800000 */
[----:B------:R-:W-:Y:S02]  /*0210*/  HFMA2 R11, -RZ, RZ, 0.96630859375, -0.0022525787353515625 ;  /* 0x3bbb989dff0b7431 */ /* 0x000fe400000001ff */
[----:B------:R-:W-:Y:S01]  /*0220*/  FADD R6, R7, -R14 ;  /* 0x8000000e07067221 */ /* 0x000fe20000000000 */
[----:B------:R-:W-:-:S03]  /*0230*/  IMAD.MOV.U32 R12, RZ, RZ, 0x437c0000 ;  /* 0x437c0000ff0c7424 */ /* 0x000fc600078e00ff */
[----:B------:R-:W-:-:S04]  /*0240*/  FFMA.SAT R7, R6, R11, 0.5 ;  /* 0x3f00000006077423 */ /* 0x000fc8000000200b */
[----:B------:R-:W-:-:S04]  /*0250*/  FFMA.RM R7, R7, R12, 12582913 ;  /* 0x4b40000107077423 */ /* 0x000fc8000000400c */
[C---:B------:R-:W-:Y:S01]  /*0260*/  FADD R11, R7.reuse, -12583039 ;  /* 0xcb40007f070b7421 */ /* 0x040fe20000000000 */
[----:B------:R-:W-:-:S03]  /*0270*/  SHF.L.U32 R7, R7, 0x17, RZ ;  /* 0x0000001707077819 */ /* 0x000fc600000006ff */
[----:B------:R-:W-:-:S04]  /*0280*/  FFMA R11, R6, 1.4426950216293334961, -R11 ;  /* 0x3fb8aa3b060b7823 */ /* 0x000fc8000000080b */
[----:B------:R-:W-:-:S04]  /*0290*/  FFMA R11, R6, 1.925963033500011079e-08, R11 ;  /* 0x32a57060060b7823 */ /* 0x000fc8000000000b */
[----:B------:R-:W0:Y:S02]  /*02a0*/  MUFU.EX2 R6, R11 ;  /* 0x0000000b00067308 */ /* 0x000e240000000800 */
[----:B0-----:R-:W-:Y:S01]  /*02b0*/  FMUL R13, R7, R6 ;  /* 0x00000006070d7220 */ /* 0x001fe20000400000 */
[----:B------:R-:W-:-:S03]  /*02c0*/  IMAD.MOV.U32 R7, RZ, RZ, R14 ;  /* 0x000000ffff077224 */ /* 0x000fc600078e000e */
[----:B------:R-:W-:-:S07]  /*02d0*/  FMUL R0, R0, R13 ;  /* 0x0000000d00007220 */ /* 0x000fce0000400000 */
.L_x_3:
[----:B------:R-:W-:Y:S05]  /*02e0*/  BSYNC.RECONVERGENT B1 ;  /* 0x0000000000017941 */ /* 0x000fea0003800200 */
.L_x_2:
[----:B------:R-:W-:Y:S01]  /*02f0*/  LOP3.LUT R10, R10, 0xf0, RZ, 0xc0, !PT ;  /* 0x000000f00a0a7812 */ /* 0x000fe200078ec0ff */
[----:B------:R-:W-:Y:S01]  /*0300*/  FADD R12, -R7, R14 ;  /* 0x0000000e070c7221 */ /* 0x000fe20000000100 */
[----:B------:R-:W-:Y:S01]  /*0310*/  MOV R6, 0x437c0000 ;  /* 0x437c000000067802 */ /* 0x000fe20000000f00 */
[----:B------:R-:W-:Y:S01]  /*0320*/  BSSY.RECONVERGENT B1, `(.L_x_4) ;  /* 0x000001a000017945 */ /* 0x000fe20003800200 */
[----:B------:R-:W-:Y:S01]  /*0330*/  SHF.R.U32.HI R10, RZ, 0x4, R10 ;  /* 0x00000004ff0a7819 */ /* 0x000fe2000001160a */
[----:B------:R-:W-:-:S04]  /*0340*/  FFMA.SAT R11, R12, R5, 0.5 ;  /* 0x3f0000000c0b7423 */ /* 0x000fc80000002005 */
[----:B------:R-:W-:Y:S02]  /*0350*/  @!P0 VIADD R10, R10, 0xfff0 ;  /* 0x0000fff00a0a8836 */ /* 0x000fe40000000000 */
[----:B------:R-:W-:Y:S02]  /*0360*/  FFMA.RM R13, R11, R6, 12582913 ;  /* 0x4b4000010b0d7423 */ /* 0x000fe40000004006 */
[----:B------:R-:W0:Y:S02]  /*0370*/  I2F.S16 R11, R10 ;  /* 0x0000000a000b7306 */ /* 0x000e240000101400 */
[C---:B------:R-:W-:Y:S01]  /*0380*/  FADD R15, R13.reuse, -12583039 ;  /* 0xcb40007f0d0f7421 */ /* 0x040fe20000000000 */
[----:B------:R-:W-:-:S03]  /*0390*/  SHF.L.U32 R13, R13, 0x17, RZ ;  /* 0x000000170d0d7819 */ /* 0x000fc600000006ff */
[----:B------:R-:W-:-:S04]  /*03a0*/  FFMA R15, R12, 1.4426950216293334961, -R15 ;  /* 0x3fb8aa3b0c0f7823 */ /* 0x000fc8000000080f */
[----:B------:R-:W-:Y:S01]  /*03b0*/  FFMA R15, R12, 1.925963033500011079e-08, R15 ;  /* 0x32a570600c0f7823 */ /* 0x000fe2000000000f */
[----:B0-----:R-:W-:-:S05]  /*03c0*/  FMUL R12, R8, R11 ;  /* 0x0000000b080c7220 */ /* 0x001fca0000400000 */
[----:B------:R-:W0:Y:S01]  /*03d0*/  MUFU.EX2 R15, R15 ;  /* 0x0000000f000f7308 */ /* 0x000e220000000800 */
[----:B------:R-:W-:Y:S01]  /*03e0*/  FSETP.GT.AND P0, PT, R12, R7, PT ;  /* 0x000000070c00720b */ /* 0x000fe20003f04000 */
[----:B0-----:R-:W-:-:S12]  /*03f0*/  FFMA R0, R13, R15, R0 ;  /* 0x0000000f0d007223 */ /* 0x001fd80000000000 */
[----:B------:R-:W-:Y:S05]  /*0400*/  @!P0 BRA `(.L_x_5) ;  /* 0x00000000002c8947 */ /* 0x000fea0003800000 */
[----:B------:R-:W-:-:S04]  /*0410*/  FADD R10, R7, -R12 ;  /* 0x8000000c070a7221 */ /* 0x000fc80000000000 */
[----:B------:R-:W-:-:S04]  /*0420*/  FFMA.SAT R7, R10, R5, 0.5 ;  /* 0x3f0000000a077423 */ /* 0x000fc80000002005 */
[----:B------:R-:W-:-:S04]  /*0430*/  FFMA.RM R7, R7, R6, 12582913 ;  /* 0x4b40000107077423 */ /* 0x000fc80000004006 */
[C---:B------:R-:W-:Y:S01]  /*0440*/  FADD R11, R7.reuse, -12583039 ;  /* 0xcb40007f070b7421 */ /* 0x040fe20000000000 */
[----:B------:R-:W-:-:S03]  /*0450*/  IMAD.SHL.U32 R7, R7, 0x800000, RZ ;  /* 0x0080000007077824 */ /* 0x000fc600078e00ff */
[----:B------:R-:W-:-:S04]  /*0460*/  FFMA R11, R10, 1.4426950216293334961, -R11 ;  /* 0x3fb8aa3b0a0b7823 */ /* 0x000fc8000000080b */
[----:B------:R-:W-:-:S04]  /*0470*/  FFMA R11, R10, 1.925963033500011079e-08, R11 ;  /* 0x32a570600a0b7823 */ /* 0x000fc8000000000b */
[----:B------:R-:W0:Y:S02]  /*0480*/  MUFU.EX2 R10, R11 ;  /* 0x0000000b000a7308 */ /* 0x000e240000000800 */
[----:B0-----:R-:W-:Y:S01]  /*0490*/  FMUL R13, R7, R10 ;  /* 0x0000000a070d7220 */ /* 0x001fe20000400000 */
[----:B------:R-:W-:-:S03]  /*04a0*/  MOV R7, R12 ;  /* 0x0000000c00077202 */ /* 0x000fc60000000f00 */
[----:B------:R-:W-:-:S07]  /*04b0*/  FMUL R0, R0, R13 ;  /* 0x0000000d00007220 */ /* 0x000fce0000400000 */
.L_x_5:
[----:B------:R-:W-:Y:S05]  /*04c0*/  BSYNC.RECONVERGENT B1 ;  /* 0x0000000000017941 */ /* 0x000fea0003800200 */
.L_x_4:
[----:B------:R-:W-:Y:S01]  /*04d0*/  FADD R10, -R7, R12 ;  /* 0x0000000c070a7221 */ /* 0x000fe20000000100 */
[----:B------:R-:W-:-:S03]  /*04e0*/  VIADD R4, R4, UR7 ;  /* 0x0000000704047c36 */ /* 0x000fc60008000000 */
[----:B------:R-:W-:Y:S02]  /*04f0*/  FFMA.SAT R5, R10, R5, 0.5 ;  /* 0x3f0000000a057423 */ /* 0x000fe40000002005 */
[----:B------:R-:W-:Y:S02]  /*0500*/  ISETP.GE.AND P0, PT, R4, R3, PT ;  /* 0x000000030400720c */ /* 0x000fe40003f06270 */
[----:B------:R-:W-:-:S04]  /*0510*/  FFMA.RM R5, R5, R6, 12582913 ;  /* 0x4b40000105057423 */ /* 0x000fc80000004006 */
[C---:B------:R-:W-:Y:S01]  /*0520*/  FADD R11, R5.reuse, -12583039 ;  /* 0xcb40007f050b7421 */ /* 0x040fe20000000000 */
[----:B------:R-:W-:-:S03]  /*0530*/  SHF.L.U32 R5, R5, 0x17, RZ ;  /* 0x0000001705057819 */ /* 0x000fc600000006ff */
[----:B------:R-:W-:-:S04]  /*0540*/  FFMA R11, R10, 1.4426950216293334961, -R11 ;  /* 0x3fb8aa3b0a0b7823 */ /* 0x000fc8000000080b */
[----:B------:R-:W-:-:S06]  /*0550*/  FFMA R11, R10, 1.925963033500011079e-08, R11 ;  /* 0x32a570600a0b7823 */ /* 0x000fcc000000000b */
[----:B------:R-:W0:Y:S02]  /*0560*/  MUFU.EX2 R11, R11 ;  /* 0x0000000b000b7308 */ /* 0x000e240000000800 */
[----:B0-----:R-:W-:Y:S01]  /*0570*/  FFMA R0, R5, R11, R0 ;  /* 0x0000000b05007223 */ /* 0x001fe20000000000 */
[----:B------:R-:W-:Y:S06]  /*0580*/  @!P0 BRA `(.L_x_6) ;  /* 0xfffffff800e88947 */ /* 0x000fec000383ffff */
.L_x_1:
[----:B------:R-:W-:Y:S05]  /*0590*/  BSYNC.RECONVERGENT B0 ;  /* 0x0000000000007941 */ /* 0x000fea0003800200 */
.L_x_0:
[----:B------:R-:W0:Y:S01]  /*05a0*/  S2UR UR5, SR_CgaCtaId ;  /* 0x00000000000579c3 */ /* 0x000e220000008800 */
[----:B------:R-:W-:Y:S01]  /*05b0*/  UMOV UR4, 0x400 ;  /* 0x0000040000047882 */ /* 0x000fe20000000000 */
[----:B------:R-:W-:Y:S02]  /*05c0*/  UISETP.GE.U32.AND UP0, UPT, UR7, 0x2, UPT ;  /* 0x000000020700788c */ /* 0x000fe4000bf06070 */
[----:B0-----:R-:W-:-:S06]  /*05d0*/  ULEA UR4, UR5, UR4, 0x18 ;  /* 0x0000000405047291 */ /* 0x001fcc000f8ec0ff */
[----:B------:R-:W-:-:S05]  /*05e0*/  LEA R6, R9, UR4, 0x2 ;  /* 0x0000000409067c11 */ /* 0x000fca000f8e10ff */
[----:B------:R0:W-:Y:S01]  /*05f0*/  STS [R6], R7 ;  /* 0x0000000706007388 */ /* 0x0001e20000000800 */
[----:B------:R-:W-:Y:S06]  /*0600*/  BAR.SYNC.DEFER_BLOCKING 0x0 ;  /* 0x0000000000007b1d */ /* 0x000fec0000010000 */
[----:B------:R-:W-:Y:S05]  /*0610*/  BRA.U !UP0, `(.L_x_7) ;  /* 0x0000000108307547 */ /* 0x000fea000b800000 */
[----:B------:R-:W-:-:S07]  /*0620*/  IMAD.U32 R3, RZ, RZ, UR7 ;  /* 0x00000007ff037e24 */ /* 0x000fce000f8e00ff */
.L_x_8:
[----:B------:R-:W-:-:S04]  /*0630*/  SHF.R.U32.HI R10, RZ, 0x1, R3 ;  /* 0x00000001ff0a7819 */ /* 0x000fc80000011603 */
[----:B------:R-:W-:-:S13]  /*0640*/  ISETP.GE.U32.AND P0, PT, R9, R10, PT ;  /* 0x0000000a0900720c */ /* 0x000fda0003f06070 */
[----:B------:R-:W-:Y:S01]  /*0650*/  @!P0 LEA R4, R10, R6, 0x2 ;  /* 0x000000060a048211 */ /* 0x000fe200078e10ff */
[----:B------:R-:W-:Y:S05]  /*0660*/  @!P0 LDS R5, [R6] ;  /* 0x0000000006058984 */ /* 0x000fea0000000800 */
[----:B------:R-:W1:Y:S02]  /*0670*/  @!P0 LDS R4, [R4] ;  /* 0x0000000004048984 */ /* 0x000e640000000800 */
[----:B-1----:R-:W-:-:S05]  /*0680*/  @!P0 FMNMX R5, R4, R5, !PT ;  /* 0x0000000504058209 */ /* 0x002fca0007800000 */
[----:B------:R1:W-:Y:S01]  /*0690*/  @!P0 STS [R6], R5 ;  /* 0x0000000506008388 */ /* 0x0003e20000000800 */
[----:B------:R-:W-:Y:S01]  /*06a0*/  BAR.SYNC.DEFER_BLOCKING 0x0 ;  /* 0x0000000000007b1d */ /* 0x000fe20000010000 */
[----:B------:R-:W-:Y:S01]  /*06b0*/  ISETP.GT.U32.AND P0, PT, R3, 0x3, PT ;  /* 0x000000030300780c */ /* 0x000fe20003f04070 */
[----:B------:R-:W-:-:S12]  /*06c0*/  IMAD.MOV.U32 R3, RZ, RZ, R10 ;  /* 0x000000ffff037224 */ /* 0x000fd800078e000a */
[----:B-1----:R-:W-:Y:S05]  /*06d0*/  @P0 BRA `(.L_x_8) ;  /* 0xfffffffc00d40947 */ /* 0x002fea000383ffff */
.L_x_7:
[----:B------:R-:W1:Y:S01]  /*06e0*/  S2UR UR6, SR_CgaCtaId ;  /* 0x00000000000679c3 */ /* 0x000e620000008800 */
[----:B------:R-:W-:Y:S01]  /*06f0*/  UMOV UR5, 0x400 ;  /* 0x0000040000057882 */ /* 0x000fe20000000000 */
[----:B------:R-:W-:Y:S02]  /*0700*/  HFMA2 R4, -RZ, RZ, 0.96630859375, -0.0022525787353515625 ;  /* 0x3bbb989dff047431 */ /* 0x000fe400000001ff */
[----:B0-----:R-:W-:Y:S01]  /*0710*/  IMAD.MOV.U32 R6, RZ, RZ, 0x437c0000 ;  /* 0x437c0000ff067424 */ /* 0x001fe200078e00ff */
[----:B------:R-:W-:Y:S02]  /*0720*/  ULEA UR4, UR7, UR4, 0x2 ;  /* 0x0000000407047291 */ /* 0x000fe4000f8e10ff */
[----:B------:R-:W-:-:S04]  /*0730*/  UISETP.GE.U32.AND UP0, UPT, UR7, 0x2, UPT ;  /* 0x000000020700788c */ /* 0x000fc8000bf06070 */
[----:B------:R-:W-:Y:S01]  /*0740*/  LEA R5, R9, UR4, 0x2 ;  /* 0x0000000409057c11 */ /* 0x000fe2000f8e10ff */
[----:B-1----:R-:W-:-:S09]  /*0750*/  ULEA UR5, UR6, UR5, 0x18 ;  /* 0x0000000506057291 */ /* 0x002fd2000f8ec0ff */
[----:B------:R-:W0:Y:S02]  /*0760*/  LDS R11, [UR5] ;  /* 0x00000005ff0b7984 */ /* 0x000e240008000800 */
[----:B0-----:R-:W-:-:S04]  /*0770*/  FADD R7, -R11, R7 ;  /* 0x000000070b077221 */ /* 0x001fc80000000100 */
[----:B------:R-:W-:-:S04]  /*0780*/  FFMA.SAT R3, R7, R4, 0.5 ;  /* 0x3f00000007037423 */ /* 0x000fc80000002004 */
[----:B------:R-:W-:-:S04]  /*0790*/  FFMA.RM R3, R3, R6, 12582913 ;  /* 0x4b40000103037423 */ /* 0x000fc80000004006 */
[C---:B------:R-:W-:Y:S01]  /*07a0*/  FADD R4, R3.reuse, -12583039 ;  /* 0xcb40007f03047421 */ /* 0x040fe20000000000 */
[----:B------:R-:W-:-:S03]  /*07b0*/  SHF.L.U32 R3, R3, 0x17, RZ ;  /* 0x0000001703037819 */ /* 0x000fc600000006ff */
[----:B------:R-:W-:-:S04]  /*07c0*/  FFMA R4, R7, 1.4426950216293334961, -R4 ;  /* 0x3fb8aa3b07047823 */ /* 0x000fc80000000804 */
[----:B------:R-:W-:-:S06]  /*07d0*/  FFMA R4, R7, 1.925963033500011079e-08, R4 ;  /* 0x32a5706007047823 */ /* 0x000fcc0000000004 */
[----:B------:R-:W0:Y:S02]  /*07e0*/  MUFU.EX2 R4, R4 ;  /* 0x0000000400047308 */ /* 0x000e240000000800 */
[----:B0-----:R-:W-:-:S04]  /*07f0*/  FMUL R3, R3, R4 ;  /* 0x0000000403037220 */ /* 0x001fc80000400000 */
[----:B------:R-:W-:-:S05]  /*0800*/  FMUL R3, R3, R0 ;  /* 0x0000000003037220 */ /* 0x000fca0000400000 */
[----:B------:R0:W-:Y:S01]  /*0810*/  STS [R5], R3 ;  /* 0x0000000305007388 */ /* 0x0001e20000000800 */
[----:B------:R-:W-:Y:S06]  /*0820*/  BAR.SYNC.DEFER_BLOCKING 0x0 ;  /* 0x0000000000007b1d */ /* 0x000fec0000010000 */
[----:B------:R-:W-:Y:S05]  /*0830*/  BRA.U !UP0, `(.L_x_9) ;  /* 0x0000000108307547 */ /* 0x000fea000b800000 */
[----:B------:R-:W-:-:S07]  /*0840*/  IMAD.U32 R0, RZ, RZ, UR7 ;  /* 0x00000007ff007e24 */ /* 0x000fce000f8e00ff */
.L_x_10:
[----:B------:R-:W-:-:S04]  /*0850*/  SHF.R.U32.HI R6, RZ, 0x1, R0 ;  /* 0x00000001ff067819 */ /* 0x000fc80000011600 */
[----:B------:R-:W-:-:S13]  /*0860*/  ISETP.GE.U32.AND P0, PT, R9, R6, PT ;  /* 0x000000060900720c */ /* 0x000fda0003f06070 */
[----:B0-----:R-:W-:Y:S01]  /*0870*/  @!P0 LEA R3, R6, R5, 0x2 ;  /* 0x0000000506038211 */ /* 0x001fe200078e10ff */
[----:B------:R-:W-:Y:S05]  /*0880*/  @!P0 LDS R4, [R5] ;  /* 0x0000000005048984 */ /* 0x000fea0000000800 */
[----:B------:R-:W0:Y:S02]  /*0890*/  @!P0 LDS R3, [R3] ;  /* 0x0000000003038984 */ /* 0x000e240000000800 */
[----:B0-----:R-:W-:-:S05]  /*08a0*/  @!P0 FADD R4, R3, R4 ;  /* 0x0000000403048221 */ /* 0x001fca0000000000 */
[----:B------:R1:W-:Y:S01]  /*08b0*/  @!P0 STS [R5], R4 ;  /* 0x0000000405008388 */ /* 0x0003e20000000800 */
[----:B------:R-:W-:Y:S01]  /*08c0*/  BAR.SYNC.DEFER_BLOCKING 0x0 ;  /* 0x0000000000007b1d */ /* 0x000fe20000010000 */
[----:B------:R-:W-:Y:S01]  /*08d0*/  ISETP.GT.U32.AND P0, PT, R0, 0x3, PT ;  /* 0x000000030000780c */ /* 0x000fe20003f04070 */
[----:B------:R-:W-:-:S12]  /*08e0*/  IMAD.MOV.U32 R0, RZ, RZ, R6 ;  /* 0x000000ffff007224 */ /* 0x000fd800078e0006 */
[----:B-1----:R-:W-:Y:S05]  /*08f0*/  @P0 BRA `(.L_x_10) ;  /* 0xfffffffc00d40947 */ /* 0x002fea000383ffff */
.L_x_9:
[----:B------:R-:W1:Y:S02]  /*0900*/  LDCU UR5, c[0x0][0x394] ;  /* 0x00007280ff0577ac */ /* 0x000e640008000800 */
[----:B-1----:R-:W-:-:S13]  /*0910*/  ISETP.GE.AND P0, PT, R9, UR5, PT ;  /* 0x0000000509007c0c */ /* 0x002fda000bf06270 */
[----:B------:R-:W-:Y:S05]  /*0920*/  @P0 EXIT ;  /* 0x000000000000094d */ /* 0x000fea0003800000 */
[----:B0-----:R-:W0:Y:S01]  /*0930*/  LDC.64 R4, c[0x0][0x388] ;  /* 0x0000e200ff047b82 */ /* 0x001e220000000a00 */
[----:B------:R-:W1:Y:S01]  /*0940*/  LDS R3, [UR4] ;  /* 0x00000004ff037984 */ /* 0x000e620008000800 */
[----:B------:R-:W2:Y:S01]  /*0950*/  LDCU UR6, c[0x0][0x394] ;  /* 0x00007280ff0677ac */ /* 0x000ea20008000800 */
[----:B------:R-:W3:Y:S02]  /*0960*/  LDCU.64 UR4, c[0x0][0x380] ;  /* 0x00007000ff0477ac */ /* 0x000ee40008000a00 */
.L_x_15:
[----:B--2---:R-:W-:-:S05]  /*0970*/  IMAD R6, R2, UR6, R9 ;  /* 0x0000000602067c24 */ /* 0x004fca000f8e0209 */
[----:B---3--:R-:W-:-:S04]  /*0980*/  IADD3 R12, P0, PT, R6, UR4, RZ ;  /* 0x00000004060c7c10 */ /* 0x008fc8000ff1e0ff */
[----:B------:R-:W-:-:S05]  /*0990*/  LEA.HI.X.SX32 R13, R6, UR5, 0x1, P0 ;  /* 0x00000005060d7c11 */ /* 0x000fca00080f0eff */
[----:B------:R-:W2:Y:S01]  /*09a0*/  LDG.E.S8 R12, desc[UR8][R12.64] ;  /* 0x000000080c0c7981 */ /* 0x000ea2000c1e1300 */
[----:B------:R-:W-:Y:S01]  /*09b0*/  MOV R10, 0x3bbb989d ;  /* 0x3bbb989d000a7802 */ /* 0x000fe20000000f00 */
[----:B------:R-:W-:Y:S01]  /*09c0*/  IMAD.MOV.U32 R15, RZ, RZ, 0x437c0000 ;  /* 0x437c0000ff0f7424 */ /* 0x000fe200078e00ff */
[----:B-1----:R-:W-:Y:S01]  /*09d0*/  MUFU.RCP R16, R3 ;  /* 0x0000000300107308 */ /* 0x002fe20000001000 */
[----:B------:R-:W-:Y:S01]  /*09e0*/  BSSY.RECONVERGENT B0, `(.L_x_11) ;  /* 0x000001e000007945 */ /* 0x000fe20003800200 */
[----:B--2---:R-:W-:-:S04]  /*09f0*/  LOP3.LUT R0, R12, 0xf, RZ, 0xc0, !PT ;  /* 0x0000000f0c007812 */ /* 0x004fc800078ec0ff */
[----:B------:R-:W-:-:S13]  /*0a00*/  ISETP.GT.U32.AND P0, PT, R0, 0x7, PT ;  /* 0x000000070000780c */ /* 0x000fda0003f04070 */
[----:B------:R-:W-:Y:S02]  /*0a10*/  @P0 LOP3.LUT R0, R0, 0xfff0, RZ, 0xfc, !PT ;  /* 0x0000fff000000812 */ /* 0x000fe400078efcff */
[C---:B------:R-:W-:Y:S02]  /*0a20*/  ISETP.GE.AND P0, PT, R12.reuse, RZ, PT ;  /* 0x000000ff0c00720c */ /* 0x040fe40003f06270 */
[----:B------:R-:W-:Y:S02]  /*0a30*/  LOP3.LUT R12, R12, 0xf0, RZ, 0xc0, !PT ;  /* 0x000000f00c0c7812 */ /* 0x000fe400078ec0ff */
[----:B------:R-:W1:Y:S02]  /*0a40*/  I2F.S16 R0, R0 ;  /* 0x0000000000007306 */ /* 0x000e640000101400 */
[----:B------:R-:W-:-:S07]  /*0a50*/  SHF.R.U32.HI R12, RZ, 0x4, R12 ;  /* 0x00000004ff0c7819 */ /* 0x000fce000001160c */
[----:B------:R-:W-:Y:S01]  /*0a60*/  @!P0 IADD3 R12, PT, PT, R12, 0xfff0, RZ ;  /* 0x0000fff00c0c8810 */ /* 0x000fe20007ffe0ff */
[----:B-1---5:R-:W-:-:S04]  /*0a70*/  FFMA R7, R8, R0, -R11 ;  /* 0x0000000008077223 */ /* 0x022fc8000000080b */
[----:B------:R-:W-:-:S04]  /*0a80*/  FFMA.SAT R10, R7, R10, 0.5 ;  /* 0x3f000000070a7423 */ /* 0x000fc8000000200a */
[----:B------:R-:W-:Y:S01]  /*0a90*/  FFMA.RM R10, R10, R15, 12582913 ;  /* 0x4b4000010a0a7423 */ /* 0x000fe2000000400f */
[----:B------:R-:W-:-:S03]  /*0aa0*/  FFMA R15, -R3, R16, 1 ;  /* 0x3f800000030f7423 */ /* 0x000fc60000000110 */
[C---:B------:R-:W-:Y:S01]  /*0ab0*/  FADD R14, R10.reuse, -12583039 ;  /* 0xcb40007f0a0e7421 */ /* 0x040fe20000000000 */
[----:B------:R-:W-:Y:S02]  /*0ac0*/  IMAD.SHL.U32 R0, R10, 0x800000, RZ ;  /* 0x008000000a007824 */ /* 0x000fe400078e00ff */
[----:B------:R-:W-:Y:S01]  /*0ad0*/  FFMA R15, R16, R15, R16 ;  /* 0x0000000f100f7223 */ /* 0x000fe20000000010 */
[----:B------:R-:W-:-:S04]  /*0ae0*/  FFMA R14, R7, 1.4426950216293334961, -R14 ;  /* 0x3fb8aa3b070e7823 */ /* 0x000fc8000000080e */
[----:B------:R-:W-:Y:S02]  /*0af0*/  FFMA R14, R7, 1.925963033500011079e-08, R14 ;  /* 0x32a57060070e7823 */ /* 0x000fe4000000000e */
[----:B------:R-:W1:Y:S08]  /*0b00*/  I2F.S16 R7, R12 ;  /* 0x0000000c00077306 */ /* 0x000e700000101400 */
[----:B------:R-:W2:Y:S01]  /*0b10*/  MUFU.EX2 R13, R14 ;  /* 0x0000000e000d7308 */ /* 0x000ea20000000800 */
[----:B-1----:R-:W-:Y:S01]  /*0b20*/  FMUL R10, R8, R7 ;  /* 0x00000007080a7220 */ /* 0x002fe20000400000 */
[----:B--2---:R-:W-:-:S06]  /*0b30*/  FMUL R0, R0, R13 ;  /* 0x0000000d00007220 */ /* 0x004fcc0000400000 */
[----:B------:R-:W1:Y:S01]  /*0b40*/  FCHK P0, R0, R3 ;  /* 0x0000000300007302 */ /* 0x000e620000000000 */
[----:B------:R-:W-:-:S04]  /*0b50*/  FFMA R16, R0, R15, RZ ;  /* 0x0000000f00107223 */ /* 0x000fc800000000ff */
[----:B------:R-:W-:-:S04]  /*0b60*/  FFMA R13, -R3, R16, R0 ;  /* 0x00000010030d7223 */ /* 0x000fc80000000100 */
[----:B------:R-:W-:Y:S01]  /*0b70*/  FFMA R13, R15, R13, R16 ;  /* 0x0000000d0f0d7223 */ /* 0x000fe20000000010 */
[----:B-1----:R-:W-:Y:S06]  /*0b80*/  @!P0 BRA `(.L_x_12) ;  /* 0x00000000000c8947 */ /* 0x002fec0003800000 */
[----:B------:R-:W-:-:S07]  /*0b90*/  MOV R12, 0xbb0 ;  /* 0x00000bb0000c7802 */ /* 0x000fce0000000f00 */
[----:B0-----:R-:W-:Y:S05]  /*0ba0*/  CALL.REL.NOINC `($__internal_0_$__cuda_sm3x_div_rn_noftz_f32_slowpath) ;  /* 0x00000000008c7944 */ /* 0x001fea0003c00000 */
[----:B------:R-:W-:-:S07]  /*0bb0*/  MOV R13, R0 ;  /* 0x00000000000d7202 */ /* 0x000fce0000000f00 */
.L_x_12:
[----:B------:R-:W-:Y:S05]  /*0bc0*/  BSYNC.RECONVERGENT B0 ;  /* 0x0000000000007941 */ /* 0x000fea0003800200 */
.L_x_11:
[----:B------:R-:W-:Y:S02]  /*0bd0*/  HFMA2 R15, -RZ, RZ, 3.7421875, 0 ;  /* 0x437c0000ff0f7431 */ /* 0x000fe400000001ff */
[----:B------:R-:W-:Y:S02]  /*0be0*/  IMAD.MOV.U32 R7, RZ, RZ, 0x3bbb989d ;  /* 0x3bbb989dff077424 */ /* 0x000fe400078e00ff */
[----:B------:R-:W-:Y:S01]  /*0bf0*/  FADD R10, -R11, R10 ;  /* 0x0000000a0b0a7221 */ /* 0x000fe20000000100 */
[----:B------:R-:W1:Y:S01]  /*0c00*/  MUFU.RCP R12, R3 ;  /* 0x00000003000c7308 */ /* 0x000e620000001000 */
[----:B------:R-:W-:Y:S02]  /*0c10*/  BSSY.RECONVERGENT B0, `(.L_x_13) ;  /* 0x0000017000007945 */ /* 0x000fe40003800200 */
[----:B------:R-:W-:-:S04]  /*0c20*/  FFMA.SAT R0, R10, R7, 0.5 ;  /* 0x3f0000000a007423 */ /* 0x000fc80000002007 */
[----:B------:R-:W-:-:S04]  /*0c30*/  FFMA.RM R0, R0, R15, 12582913 ;  /* 0x4b40000100007423 */ /* 0x000fc8000000400f */
[C---:B------:R-:W-:Y:S01]  /*0c40*/  FADD R7, R0.reuse, -12583039 ;  /* 0xcb40007f00077421 */ /* 0x040fe20000000000 */
[----:B------:R-:W-:-:S03]  /*0c50*/  SHF.L.U32 R0, R0, 0x17, RZ ;  /* 0x0000001700007819 */ /* 0x000fc600000006ff */
[----:B------:R-:W-:Y:S01]  /*0c60*/  FFMA R7, R10, 1.4426950216293334961, -R7 ;  /* 0x3fb8aa3b0a077823 */ /* 0x000fe20000000807 */
[----:B-1----:R-:W-:-:S03]  /*0c70*/  FFMA R17, -R3, R12, 1 ;  /* 0x3f80000003117423 */ /* 0x002fc6000000010c */
[----:B------:R-:W-:Y:S01]  /*0c80*/  FFMA R10, R10, 1.925963033500011079e-08, R7 ;  /* 0x32a570600a0a7823 */ /* 0x000fe20000000007 */
[----:B------:R-:W-:-:S03]  /*0c90*/  IMAD.IADD R7, R6, 0x1, R9 ;  /* 0x0000000106077824 */ /* 0x000fc600078e0209 */
[----:B------:R-:W1:Y:S01]  /*0ca0*/  MUFU.EX2 R15, R10 ;  /* 0x0000000a000f7308 */ /* 0x000e620000000800 */
[----:B0-----:R-:W-:-:S05]  /*0cb0*/  IMAD.WIDE R6, R7, 0x4, R4 ;  /* 0x0000000407067825 */ /* 0x001fca00078e0204 */
[----:B------:R0:W-:Y:S01]  /*0cc0*/  STG.E desc[UR8][R6.64], R13 ;  /* 0x0000000d06007986 */ /* 0x0001e2000c101908 */
[----:B-1----:R-:W-:Y:S01]  /*0cd0*/  FMUL R14, R0, R15 ;  /* 0x0000000f000e7220 */ /* 0x002fe20000400000 */
[----:B------:R-:W-:-:S03]  /*0ce0*/  FFMA R0, R12, R17, R12 ;  /* 0x000000110c007223 */ /* 0x000fc6000000000c */
[----:B------:R-:W1:Y:S01]  /*0cf0*/  FCHK P0, R14, R3 ;  /* 0x000000030e007302 */ /* 0x000e620000000000 */
[----:B------:R-:W-:-:S04]  /*0d00*/  FFMA R12, R0, R14, RZ ;  /* 0x0000000e000c7223 */ /* 0x000fc800000000ff */
[----:B------:R-:W-:-:S04]  /*0d10*/  FFMA R15, -R3, R12, R14 ;  /* 0x0000000c030f7223 */ /* 0x000fc8000000010e */
[----:B------:R-:W-:Y:S01]  /*0d20*/  FFMA R15, R0, R15, R12 ;  /* 0x0000000f000f7223 */ /* 0x000fe2000000000c */
[----:B01----:R-:W-:Y:S06]  /*0d30*/  @!P0 BRA `(.L_x_14) ;  /* 0x0000000000108947 */ /* 0x003fec0003800000 */
[----:B------:R-:W-:Y:S01]  /*0d40*/  IMAD.MOV.U32 R0, RZ, RZ, R14 ;  /* 0x000000ffff007224 */ /* 0x000fe200078e000e */
[----:B------:R-:W-:-:S07]  /*0d50*/  MOV R12, 0xd70 ;  /* 0x00000d70000c7802 */ /* 0x000fce0000000f00 */
[----:B------:R-:W-:Y:S05]  /*0d60*/  CALL.REL.NOINC `($__internal_0_$__cuda_sm3x_div_rn_noftz_f32_slowpath) ;  /* 0x00000000001c7944 */ /* 0x000fea0003c00000 */
[----:B------:R-:W-:-:S07]  /*0d70*/  MOV R15, R0 ;  /* 0x00000000000f7202 */ /* 0x000fce0000000f00 */
.L_x_14:
[----:B------:R-:W-:Y:S05]  /*0d80*/  BSYNC.RECONVERGENT B0 ;  /* 0x0000000000007941 */ /* 0x000fea0003800200 */
.L_x_13:
[----:B------:R4:W-:Y:S01]  /*0d90*/  STG.E desc[UR8][R6.64+0x4], R15 ;  /* 0x0000040f06007986 */ /* 0x0009e2000c101908 */
[----:B------:R-:W-:-:S05]  /*0da0*/  VIADD R9, R9, UR7 ;  /* 0x0000000709097c36 */ /* 0x000fca0008000000 */
[----:B------:R-:W-:-:S13]  /*0db0*/  ISETP.GE.AND P0, PT, R9, UR6, PT ;  /* 0x0000000609007c0c */ /* 0x000fda000bf06270 */
[----:B----4-:R-:W-:Y:S05]  /*0dc0*/  @!P0 BRA `(.L_x_15) ;  /* 0xfffffff800e88947 */ /* 0x010fea000383ffff */
[----:B------:R-:W-:Y:S05]  /*0dd0*/  EXIT ;  /* 0x000000000000794d */ /* 0x000fea0003800000 */
        .weak           $__internal_0_$__cuda_sm3x_div_rn_noftz_f32_slowpath
        .type           $__internal_0_$__cuda_sm3x_div_rn_noftz_f32_slowpath,@function
        .size           $__internal_0_$__cuda_sm3x_div_rn_noftz_f32_slowpath,(.L_x_28 - $__internal_0_$__cuda_sm3x_div_rn_noftz_f32_slowpath)
$__internal_0_$__cuda_sm3x_div_rn_noftz_f32_slowpath:
[----:B------:R-:W-:Y:S01]  /*0de0*/  SHF.R.U32.HI R13, RZ, 0x17, R3 ;  /* 0x00000017ff0d7819 */ /* 0x000fe20000011603 */
[----:B------:R-:W-:Y:S01]  /*0df0*/  BSSY.RECONVERGENT B1, `(.L_x_16) ;  /* 0x0000063000017945 */ /* 0x000fe20003800200 */
[----:B------:R-:W-:Y:S02]  /*0e00*/  SHF.R.U32.HI R14, RZ, 0x17, R0 ;  /* 0x00000017ff0e7819 */ /* 0x000fe40000011600 */
[----:B------:R-:W-:Y:S02]  /*0e10*/  LOP3.LUT R13, R13, 0xff, RZ, 0xc0, !PT ;  /* 0x000000ff0d0d7812 */ /* 0x000fe400078ec0ff */
[----:B------:R-:W-:Y:S02]  /*0e20*/  LOP3.LUT R17, R14, 0xff, RZ, 0xc0, !PT ;  /* 0x000000ff0e117812 */ /* 0x000fe400078ec0ff */
[----:B------:R-:W-:Y:S02]  /*0e30*/  IADD3 R18, PT, PT, R13, -0x1, RZ ;  /* 0xffffffff0d127810 */ /* 0x000fe40007ffe0ff */
[----:B------:R-:W-:Y:S01]  /*0e40*/  MOV R15, R3 ;  /* 0x00000003000f7202 */ /* 0x000fe20000000f00 */
[----:B------:R-:W-:Y:S01]  /*0e50*/  VIADD R16, R17, 0xffffffff ;  /* 0xffffffff11107836 */ /* 0x000fe20000000000 */
[----:B------:R-:W-:-:S04]  /*0e60*/  ISETP.GT.U32.AND P0, PT, R18, 0xfd, PT ;  /* 0x000000fd1200780c */ /* 0x000fc80003f04070 */
[----:B------:R-:W-:-:S13]  /*0e70*/  ISETP.GT.U32.OR P0, PT, R16, 0xfd, P0 ;  /* 0x000000fd1000780c */ /* 0x000fda0000704470 */
[----:B------:R-:W-:Y:S01]  /*0e80*/  @!P0 IMAD.MOV.U32 R14, RZ, RZ, RZ ;  /* 0x000000ffff0e8224 */ /* 0x000fe200078e00ff */
[----:B------:R-:W-:Y:S06]  /*0e90*/  @!P0 BRA `(.L_x_17) ;  /* 0x00000000005c8947 */ /* 0x000fec0003800000 */
[----:B------:R-:W-:Y:S02]  /*0ea0*/  FSETP.GTU.FTZ.AND P0, PT, |R0|, +INF , PT ;  /* 0x7f8000000000780b */ /* 0x000fe40003f1c200 */
[----:B------:R-:W-:-:S04]  /*0eb0*/  FSETP.GTU.FTZ.AND P1, PT, |R3|, +INF , PT ;  /* 0x7f8000000300780b */ /* 0x000fc80003f3c200 */
[----:B------:R-:W-:-:S13]  /*0ec0*/  PLOP3.LUT P0, PT, P0, P1, PT, 0xf8, 0x8f ;  /* 0x00000000008f781c */ /* 0x000fda0000703f70 */
[----:B------:R-:W-:Y:S05]  /*0ed0*/  @P0 BRA `(.L_x_18) ;  /* 0x00000004004c0947 */ /* 0x000fea0003800000 */
[----:B------:R-:W-:-:S13]  /*0ee0*/  LOP3.LUT P0, RZ, R15, 0x7fffffff, R0, 0xc8, !PT ;  /* 0x7fffffff0fff7812 */ /* 0x000fda000780c800 */
[----:B------:R-:W-:Y:S05]  /*0ef0*/  @!P0 BRA `(.L_x_19) ;  /* 0x00000004003c8947 */ /* 0x000fea0003800000 */
[C---:B------:R-:W-:Y:S02]  /*0f00*/  FSETP.NEU.FTZ.AND P2, PT, |R0|.reuse, +INF , PT ;  /* 0x7f8000000000780b */ /* 0x040fe40003f5d200 */
[----:B------:R-:W-:Y:S02]  /*0f10*/  FSETP.NEU.FTZ.AND P1, PT, |R3|, +INF , PT ;  /* 0x7f8000000300780b */ /* 0x000fe40003f3d200 */
[----:B------:R-:W-:-:S11]  /*0f20*/  FSETP.NEU.FTZ.AND P0, PT, |R0|, +INF , PT ;  /* 0x7f8000000000780b */ /* 0x000fd60003f1d200 */
[----:B------:R-:W-:Y:S05]  /*0f30*/  @!P1 BRA !P2, `(.L_x_19) ;  /* 0x00000004002c9947 */ /* 0x000fea0005000000 */
[----:B------:R-:W-:-:S04]  /*0f40*/  LOP3.LUT P2, RZ, R0, 0x7fffffff, RZ, 0xc0, !PT ;  /* 0x7fffffff00ff7812 */ /* 0x000fc8000784c0ff */
[----:B------:R-:W-:-:S13]  /*0f50*/  PLOP3.LUT P1, PT, P1, P2, PT, 0x2f, 0xf2 ;  /* 0x0000000000f2781c */ /* 0x000fda0000f24577 */
[----:B------:R-:W-:Y:S05]  /*0f60*/  @P1 BRA `(.L_x_20) ;  /* 0x0000000400181947 */ /* 0x000fea0003800000 */
[----:B------:R-:W-:-:S04]  /*0f70*/  LOP3.LUT P1, RZ, R15, 0x7fffffff, RZ, 0xc0, !PT ;  /* 0x7fffffff0fff7812 */ /* 0x000fc8000782c0ff */
[----:B------:R-:W-:-:S13]  /*0f80*/  PLOP3.LUT P0, PT, P0, P1, PT, 0x2f, 0xf2 ;  /* 0x0000000000f2781c */ /* 0x000fda0000702577 */
[----:B------:R-:W-:Y:S05]  /*0f90*/  @P0 BRA `(.L_x_21) ;  /* 0x0000000400000947 */ /* 0x000fea0003800000 */
[----:B------:R-:W-:Y:S02]  /*0fa0*/  ISETP.GE.AND P0, PT, R16, RZ, PT ;  /* 0x000000ff1000720c */ /* 0x000fe40003f06270 */
[----:B------:R-:W-:-:S11]  /*0fb0*/  ISETP.GE.AND P1, PT, R18, RZ, PT ;  /* 0x000000ff1200720c */ /* 0x000fd60003f26270 */
[----:B------:R-:W-:Y:S01]  /*0fc0*/  @P0 MOV R14, RZ ;  /* 0x000000ff000e0202 */ /* 0x000fe20000000f00 */
[----:B------:R-:W-:Y:S02]  /*0fd0*/  @!P0 IMAD.MOV.U32 R14, RZ, RZ, -0x40 ;  /* 0xffffffc0ff0e8424 */ /* 0x000fe400078e00ff */
[----:B------:R-:W-:Y:S01]  /*0fe0*/  @!P0 FFMA R0, R0, 1.84467440737095516160e+19, RZ ;  /* 0x5f80000000008823 */ /* 0x000fe200000000ff */
[----:B------:R-:W-:Y:S02]  /*0ff0*/  @!P1 FFMA R15, R3, 1.84467440737095516160e+19, RZ ;  /* 0x5f800000030f9823 */ /* 0x000fe400000000ff */
[----:B------:R-:W-:-:S07]  /*1000*/  @!P1 IADD3 R14, PT, PT, R14, 0x40, RZ ;  /* 0x000000400e0e9810 */ /* 0x000fce0007ffe0ff */
.L_x_17:
[----:B------:R-:W-:Y:S01]  /*1010*/  LEA R16, R13, 0xc0800000, 0x17 ;  /* 0xc08000000d107811 */ /* 0x000fe200078eb8ff */
[----:B------:R-:W-:Y:S01]  /*1020*/  VIADD R17, R17, 0xffffff81 ;  /* 0xffffff8111117836 */ /* 0x000fe20000000000 */
[----:B------:R-:W-:Y:S02]  /*1030*/  BSSY.RECONVERGENT B2, `(.L_x_22) ;  /* 0x0000035000027945 */ /* 0x000fe40003800200 */
[----:B------:R-:W-:Y:S01]  /*1040*/  IADD3 R18, PT, PT, -R16, R15, RZ ;  /* 0x0000000f10127210 */ /* 0x000fe20007ffe1ff */
[C---:B------:R-:W-:Y:S01]  /*1050*/  IMAD R0, R17.reuse, -0x800000, R0 ;  /* 0xff80000011007824 */ /* 0x040fe200078e0200 */
[----:B------:R-:W-:Y:S02]  /*1060*/  IADD3 R17, PT, PT, R17, 0x7f, -R13 ;  /* 0x0000007f11117810 */ /* 0x000fe40007ffe80d */
[----:B------:R-:W0:Y:S01]  /*1070*/  MUFU.RCP R15, R18 ;  /* 0x00000012000f7308 */ /* 0x000e220000001000 */
[----:B------:R-:W-:Y:S01]  /*1080*/  FADD.FTZ R19, -R18, -RZ ;  /* 0x800000ff12137221 */ /* 0x000fe20000010100 */
[----:B------:R-:W-:-:S03]  /*1090*/  IADD3 R17, PT, PT, R17, R14, RZ ;  /* 0x0000000e11117210 */ /* 0x000fc60007ffe0ff */
[----:B0-----:R-:W-:-:S04]  /*10a0*/  FFMA R16, R15, R19, 1 ;  /* 0x3f8000000f107423 */ /* 0x001fc80000000013 */
[----:B------:R-:W-:-:S04]  /*10b0*/  FFMA R15, R15, R16, R15 ;  /* 0x000000100f0f7223 */ /* 0x000fc8000000000f */
[----:B------:R-:W-:-:S04]  /*10c0*/  FFMA R16, R0, R15, RZ ;  /* 0x0000000f00107223 */ /* 0x000fc800000000ff */
[----:B------:R-:W-:-:S04]  /*10d0*/  FFMA R20, R19, R16, R0 ;  /* 0x0000001013147223 */ /* 0x000fc80000000000 */
[----:B------:R-:W-:-:S04]  /*10e0*/  FFMA R16, R15, R20, R16 ;  /* 0x000000140f107223 */ /* 0x000fc80000000010 */
[----:B------:R-:W-:-:S04]  /*10f0*/  FFMA R19, R19, R16, R0 ;  /* 0x0000001013137223 */ /* 0x000fc80000000000 */
[----:B------:R-:W-:-:S05]  /*1100*/  FFMA R0, R15, R19, R16 ;  /* 0x000000130f007223 */ /* 0x000fca0000000010 */
[----:B------:R-:W-:-:S04]  /*1110*/  SHF.R.U32.HI R13, RZ, 0x17, R0 ;  /* 0x00000017ff0d7819 */ /* 0x000fc80000011600 */
[----:B------:R-:W-:-:S04]  /*1120*/  LOP3.LUT R13, R13, 0xff, RZ, 0xc0, !PT ;  /* 0x000000ff0d0d7812 */ /* 0x000fc800078ec0ff */
[----:B------:R-:W-:-:S05]  /*1130*/  IADD3 R18, PT, PT, R13, R17, RZ ;  /* 0x000000110d127210 */ /* 0x000fca0007ffe0ff */
[----:B------:R-:W-:-:S05]  /*1140*/  VIADD R13, R18, 0xffffffff ;  /* 0xffffffff120d7836 */ /* 0x000fca0000000000 */
[----:B------:R-:W-:-:S13]  /*1150*/  ISETP.GE.U32.AND P0, PT, R13, 0xfe, PT ;  /* 0x000000fe0d00780c */ /* 0x000fda0003f06070 */
[----:B------:R-:W-:Y:S05]  /*1160*/  @!P0 BRA `(.L_x_23) ;  /* 0x0000000000808947 */ /* 0x000fea0003800000 */
[----:B------:R-:W-:-:S13]  /*1170*/  ISETP.GT.AND P0, PT, R18, 0xfe, PT ;  /* 0x000000fe1200780c */ /* 0x000fda0003f04270 */
[----:B------:R-:W-:Y:S05]  /*1180*/  @P0 BRA `(.L_x_24) ;  /* 0x00000000006c0947 */ /* 0x000fea0003800000 */
[----:B------:R-:W-:-:S13]  /*1190*/  ISETP.GE.AND P0, PT, R18, 0x1, PT ;  /* 0x000000011200780c */ /* 0x000fda0003f06270 */
[----:B------:R-:W-:Y:S05]  /*11a0*/  @P0 BRA `(.L_x_25) ;  /* 0x0000000000740947 */ /* 0x000fea0003800000 */
[----:B------:R-:W-:Y:S02]  /*11b0*/  ISETP.GE.AND P0, PT, R18, -0x18, PT ;  /* 0xffffffe81200780c */ /* 0x000fe40003f06270 */
[----:B------:R-:W-:-:S11]  /*11c0*/  LOP3.LUT R0, R0, 0x80000000, RZ, 0xc0, !PT ;  /* 0x8000000000007812 */ /* 0x000fd600078ec0ff */
[----:B------:R-:W-:Y:S05]  /*11d0*/  @!P0 BRA `(.L_x_25) ;  /* 0x0000000000688947 */ /* 0x000fea0003800000 */
[-CC-:B------:R-:W-:Y:S01]  /*11e0*/  FFMA.RZ R13, R15, R19.reuse, R16.reuse ;  /* 0x000000130f0d7223 */ /* 0x180fe2000000c010 */
[C---:B------:R-:W-:Y:S02]  /*11f0*/  ISETP.NE.AND P2, PT, R18.reuse, RZ, PT ;  /* 0x000000ff1200720c */ /* 0x040fe40003f45270 */
[C---:B------:R-:W-:Y:S02]  /*1200*/  ISETP.NE.AND P1, PT, R18.reuse, RZ, PT ;  /* 0x000000ff1200720c */ /* 0x040fe40003f25270 */
[----:B------:R-:W-:Y:S01]  /*1210*/  LOP3.LUT R14, R13, 0x7fffff, RZ, 0xc0, !PT ;  /* 0x007fffff0d0e7812 */ /* 0x000fe200078ec0ff */
[CCC-:B------:R-:W-:Y:S01]  /*1220*/  FFMA.RP R13, R15.reuse, R19.reuse, R16.reuse ;  /* 0x000000130f0d7223 */ /* 0x1c0fe20000008010 */
[----:B------:R-:W-:Y:S01]  /*1230*/  FFMA.RM R16, R15, R19, R16 ;  /* 0x000000130f107223 */ /* 0x000fe20000004010 */
[----:B------:R-:W-:Y:S02]  /*1240*/  IADD3 R15, PT, PT, R18, 0x20, RZ ;  /* 0x00000020120f7810 */ /* 0x000fe40007ffe0ff */
[----:B------:R-:W-:-:S02]  /*1250*/  LOP3.LUT R14, R14, 0x800000, RZ, 0xfc, !PT ;  /* 0x008000000e0e7812 */ /* 0x000fc400078efcff */
[----:B------:R-:W-:Y:S02]  /*1260*/  IADD3 R17, PT, PT, -R18, RZ, RZ ;  /* 0x000000ff12117210 */ /* 0x000fe40007ffe1ff */
[----:B------:R-:W-:Y:S02]  /*1270*/  SHF.L.U32 R15, R14, R15, RZ ;  /* 0x0000000f0e0f7219 */ /* 0x000fe400000006ff */
[----:B------:R-:W-:Y:S02]  /*1280*/  FSETP.NEU.FTZ.AND P0, PT, R13, R16, PT ;  /* 0x000000100d00720b */ /* 0x000fe40003f1d000 */
[----:B------:R-:W-:Y:S02]  /*1290*/  SEL R13, R17, RZ, P2 ;  /* 0x000000ff110d7207 */ /* 0x000fe40001000000 */
[----:B------:R-:W-:Y:S02]  /*12a0*/  ISETP.NE.AND P1, PT, R15, RZ, P1 ;  /* 0x000000ff0f00720c */ /* 0x000fe40000f25270 */
[----:B------:R-:W-:-:S02]  /*12b0*/  SHF.R.U32.HI R13, RZ, R13, R14 ;  /* 0x0000000dff0d7219 */ /* 0x000fc4000001160e */
[----:B------:R-:W-:Y:S02]  /*12c0*/  PLOP3.LUT P0, PT, P0, P1, PT, 0xf8, 0x8f ;  /* 0x00000000008f781c */ /* 0x000fe40000703f70 */
[----:B------:R-:W-:Y:S02]  /*12d0*/  SHF.R.U32.HI R15, RZ, 0x1, R13 ;  /* 0x00000001ff0f7819 */ /* 0x000fe4000001160d */
[----:B------:R-:W-:-:S04]  /*12e0*/  SEL R14, RZ, 0x1, !P0 ;  /* 0x00000001ff0e7807 */ /* 0x000fc80004000000 */
[----:B------:R-:W-:-:S04]  /*12f0*/  LOP3.LUT R14, R14, 0x1, R15, 0xf8, !PT ;  /* 0x000000010e0e7812 */ /* 0x000fc800078ef80f */
[----:B------:R-:W-:-:S05]  /*1300*/  LOP3.LUT R14, R14, R13, RZ, 0xc0, !PT ;  /* 0x0000000d0e0e7212 */ /* 0x000fca00078ec0ff */
[----:B------:R-:W-:-:S05]  /*1310*/  IMAD.IADD R15, R15, 0x1, R14 ;  /* 0x000000010f0f7824 */ /* 0x000fca00078e020e */
[----:B------:R-:W-:Y:S01]  /*1320*/  LOP3.LUT R0, R15, R0, RZ, 0xfc, !PT ;  /* 0x000000000f007212 */ /* 0x000fe200078efcff */
[----:B------:R-:W-:Y:S06]  /*1330*/  BRA `(.L_x_25) ;  /* 0x0000000000107947 */ /* 0x000fec0003800000 */
.L_x_24:
[----:B------:R-:W-:-:S04]  /*1340*/  LOP3.LUT R0, R0, 0x80000000, RZ, 0xc0, !PT ;  /* 0x8000000000007812 */ /* 0x000fc800078ec0ff */
[----:B------:R-:W-:Y:S01]  /*1350*/  LOP3.LUT R0, R0, 0x7f800000, RZ, 0xfc, !PT ;  /* 0x7f80000000007812 */ /* 0x000fe200078efcff */
[----:B------:R-:W-:Y:S06]  /*1360*/  BRA `(.L_x_25) ;  /* 0x0000000000047947 */ /* 0x000fec0003800000 */
.L_x_23:
[----:B------:R-:W-:-:S07]  /*1370*/  LEA R0, R17, R0, 0x17 ;  /* 0x0000000011007211 */ /* 0x000fce00078eb8ff */
.L_x_25:
[----:B------:R-:W-:Y:S05]  /*1380*/  BSYNC.RECONVERGENT B2 ;  /* 0x0000000000027941 */ /* 0x000fea0003800200 */
.L_x_22:
[----:B------:R-:W-:Y:S05]  /*1390*/  BRA `(.L_x_26) ;  /* 0x0000000000207947 */ /* 0x000fea0003800000 */
.L_x_21:
[----:B------:R-:W-:-:S04]  /*13a0*/  LOP3.LUT R0, R15, 0x80000000, R0, 0x48, !PT ;  /* 0x800000000f007812 */ /* 0x000fc800078e4800 */
[----:B------:R-:W-:Y:S01]  /*13b0*/  LOP3.LUT R0, R0, 0x7f800000, RZ, 0xfc, !PT ;  /* 0x7f80000000007812 */ /* 0x000fe200078efcff */
[----:B------:R-:W-:Y:S06]  /*13c0*/  BRA `(.L_x_26) ;  /* 0x0000000000147947 */ /* 0x000fec0003800000 */
.L_x_20:
[----:B------:R-:W-:Y:S01]  /*13d0*/  LOP3.LUT R0, R15, 0x80000000, R0, 0x48, !PT ;  /* 0x800000000f007812 */ /* 0x000fe200078e4800 */
[----:B------:R-:W-:Y:S06]  /*13e0*/  BRA `(.L_x_26) ;  /* 0x00000000000c7947 */ /* 0x000fec0003800000 */
.L_x_19:
[----:B------:R-:W0:Y:S01]  /*13f0*/  MUFU.RSQ R0, -QNAN ;  /* 0xffc0000000007908 */ /* 0x000e220000001400 */
[----:B------:R-:W-:Y:S05]  /*1400*/  BRA `(.L_x_26) ;  /* 0x0000000000047947 */ /* 0x000fea0003800000 */
.L_x_18:
[----:B------:R-:W-:-:S07]  /*1410*/  FADD.FTZ R0, R0, R3 ;  /* 0x0000000300007221 */ /* 0x000fce0000010000 */
.L_x_26:
[----:B------:R-:W-:Y:S05]  /*1420*/  BSYNC.RECONVERGENT B1 ;  /* 0x0000000000017941 */ /* 0x000fea0003800200 */
.L_x_16:
[----:B------:R-:W-:-:S04]  /*1430*/  HFMA2 R13, -RZ, RZ, 0, 0 ;  /* 0x00000000ff0d7431 */ /* 0x000fc800000001ff */
[----:B0-----:R-:W-:Y:S05]  /*1440*/  RET.REL.NODEC R12 `(_Z17quantised_softmaxPaPfiiS0_) ;  /* 0xffffffe80cec7950 */ /* 0x001fea0003c3ffff */
.L_x_27:
[----:B------:R-:W-:-:S00]  /*1450*/  BRA `(.L_x_27) ;  /* 0xfffffffc00fc7947 */ /* 0x000fc0000383ffff */
[----:B------:R-:W-:-:S00]  /*1460*/  NOP ;  /* 0x0000000000007918 */ /* 0x000fc00000000000 */
        /* <DEDUP_REMOVED lines=9> */
.L_x_28:


//--------------------- .nv.shared._Z17quantised_softmaxPaPfiiS0_ --------------------------
	.section	.nv.shared._Z17quantised_softmaxPaPfiiS0_,"aw",@nobits
	.sectionflags	@""
	.align	16
	.zero		1024


//--------------------- .nv.shared.reserved.0     --------------------------
	.section	.nv.shared.reserved.0,"aw",@nobits
	.weak		__nv_reservedSMEM_offset_0_alias
	.size		__nv_reservedSMEM_offset_0_alias, 0, 64
	.other		__nv_reservedSMEM_offset_0_alias,@"STO_CUDA_RESERVED_SHARED STV_DEFAULT"
__nv_reservedSMEM_offset_0_alias:
	.zero		0
	.zero		64


//--------------------- .nv.constant0._Z17quantised_softmaxPaPfiiS0_ --------------------------
	.section	.nv.constant0._Z17quantised_softmaxPaPfiiS0_,"a",@progbits
	.sectionflags	@""
	.align	4
.nv.constant0._Z17quantised_softmaxPaPfiiS0_:
	.zero		928


//--------------------- SYMBOLS --------------------------

	.type		.nv.reservedSmem.offset0,@object
	.size		.nv.reservedSmem.offset0,0x4
	.type		.nv.reservedSmem.cap,@object
	.size		.nv.reservedSmem.cap,0x4
